	.headerflags	@"EF_CUDA_TEXMODE_UNIFIED EF_CUDA_64BIT_ADDRESS EF_CUDA_ACCELERATORS EF_CUDA_SM90 EF_CUDA_VIRTUAL_SM(EF_CUDA_SM90)"
	.elftype	@"ET_EXEC"


//--------------------- .nv.info                  --------------------------
	.section	.nv.info,"",@"SHT_CUDA_INFO"
	.align	4


	//----- nvinfo : EIATTR_REGCOUNT
	.align		4
        /*0000*/ 	.byte	0x04, 0x2f
        /*0002*/ 	.short	(.L_1 - .L_0)
	.align		4
.L_0:
        /*0004*/ 	.word	index@(triton_per_fused_native_group_norm_15)
        /*0008*/ 	.word	0x00000017


	//----- nvinfo : EIATTR_MIN_STACK_SIZE
	.align		4
.L_1:
        /*000c*/ 	.byte	0x04, 0x12
        /*000e*/ 	.short	(.L_3 - .L_2)
	.align		4
.L_2:
        /*0010*/ 	.word	index@(triton_per_fused_native_group_norm_15)
        /*0014*/ 	.word	0x00000000


	//----- nvinfo : EIATTR_FRAME_SIZE
	.align		4
.L_3:
        /*0018*/ 	.byte	0x04, 0x11
        /*001a*/ 	.short	(.L_5 - .L_4)
	.align		4
.L_4:
        /*001c*/ 	.word	index@(triton_per_fused_native_group_norm_15)
        /*0020*/ 	.word	0x00000000


	//----- nvinfo : EIATTR_MIN_STACK_SIZE
	.align		4
.L_5:
        /*0024*/ 	.byte	0x04, 0x12
        /*0026*/ 	.short	(.L_7 - .L_6)
	.align		4
.L_6:
        /*0028*/ 	.word	index@(triton_per_fused_native_group_norm_15)
        /*002c*/ 	.word	0x00000000
.L_7:


//--------------------- .nv.info.triton_per_fused_native_group_norm_15 --------------------------
	.section	.nv.info.triton_per_fused_native_group_norm_15,"",@"SHT_CUDA_INFO"
	.sectionflags	@""
	.align	4


	//----- nvinfo : EIATTR_CUDA_API_VERSION
	.align		4
        /*0000*/ 	.byte	0x04, 0x37
        /*0002*/ 	.short	(.L_9 - .L_8)
.L_8:
        /*0004*/ 	.word	0x0000007c


	//----- nvinfo : EIATTR_KPARAM_INFO
	.align		4
.L_9:
        /*0008*/ 	.byte	0x04, 0x17
        /*000a*/ 	.short	(.L_11 - .L_10)
.L_10:
        /*000c*/ 	.word	0x00000000
        /*0010*/ 	.short	0x0005
        /*0012*/ 	.short	0x0024
        /*0014*/ 	.byte	0x00, 0xf0, 0x11, 0x00


	//----- nvinfo : EIATTR_KPARAM_INFO
	.align		4
.L_11:
        /*0018*/ 	.byte	0x04, 0x17
        /*001a*/ 	.short	(.L_13 - .L_12)
.L_12:
        /*001c*/ 	.word	0x00000000
        /*0020*/ 	.short	0x0004
        /*0022*/ 	.short	0x0020
        /*0024*/ 	.byte	0x00, 0xf0, 0x11, 0x00


	//----- nvinfo : EIATTR_KPARAM_INFO
	.align		4
.L_13:
        /*0028*/ 	.byte	0x04, 0x17
        /*002a*/ 	.short	(.L_15 - .L_14)
.L_14:
        /*002c*/ 	.word	0x00000000
        /*0030*/ 	.short	0x0003
        /*0032*/ 	.short	0x0018
        /*0034*/ 	.byte	0x00, 0xf4, 0x21, 0x00


	//----- nvinfo : EIATTR_KPARAM_INFO
	.align		4
.L_15:
        /*0038*/ 	.byte	0x04, 0x17
        /*003a*/ 	.short	(.L_17 - .L_16)
.L_16:
        /*003c*/ 	.word	0x00000000
        /*0040*/ 	.short	0x0002
        /*0042*/ 	.short	0x0010
        /*0044*/ 	.byte	0x00, 0xf4, 0x21, 0x00


	//----- nvinfo : EIATTR_KPARAM_INFO
	.align		4
.L_17:
        /*0048*/ 	.byte	0x04, 0x17
        /*004a*/ 	.short	(.L_19 - .L_18)
.L_18:
        /*004c*/ 	.word	0x00000000
        /*0050*/ 	.short	0x0001
        /*0052*/ 	.short	0x0008
        /*0054*/ 	.byte	0x00, 0xf4, 0x21, 0x00


	//----- nvinfo : EIATTR_KPARAM_INFO
	.align		4
.L_19:
        /*0058*/ 	.byte	0x04, 0x17
        /*005a*/ 	.short	(.L_21 - .L_20)
.L_20:
        /*005c*/ 	.word	0x00000000
        /*0060*/ 	.short	0x0000
        /*0062*/ 	.short	0x0000
        /*0064*/ 	.byte	0x00, 0xf4, 0x21, 0x00


	//----- nvinfo : EIATTR_SPARSE_MMA_MASK
	.align		4
.L_21:
        /*0068*/ 	.byte	0x03, 0x50
        /*006a*/ 	.short	0x0000


	//----- nvinfo : EIATTR_MAXREG_COUNT
	.align		4
        /*006c*/ 	.byte	0x03, 0x1b
        /*006e*/ 	.short	0x00ff


	//----- nvinfo : EIATTR_COOP_GROUP_MASK_REGIDS
	.align		4
        /*0070*/ 	.byte	0x04, 0x29
        /*0072*/ 	.short	(.L_23 - .L_22)


	//   ....[0]....
.L_22:
        /*0074*/ 	.word	0xffffffff


	//   ....[1]....
        /*0078*/ 	.word	0xffffffff


	//   ....[2]....
        /*007c*/ 	.word	0xffffffff


	//   ....[3]....
        /*0080*/ 	.word	0xffffffff


	//   ....[4]....
        /*0084*/ 	.word	0xffffffff


	//   ....[5]....
        /*0088*/ 	.word	0xffffffff


	//   ....[6]....
        /*008c*/ 	.word	0xffffffff


	//   ....[7]....
        /*0090*/ 	.word	0xffffffff


	//   ....[8]....
        /*0094*/ 	.word	0xffffffff


	//   ....[9]....
        /*0098*/ 	.word	0xffffffff


	//----- nvinfo : EIATTR_COOP_GROUP_INSTR_OFFSETS
	.align		4
.L_23:
        /*009c*/ 	.byte	0x04, 0x28
        /*009e*/ 	.short	(.L_25 - .L_24)


	//   ....[0]....
.L_24:
        /*00a0*/ 	.word	0x00000460


	//   ....[1]....
        /*00a4*/ 	.word	0x00000490


	//   ....[2]....
        /*00a8*/ 	.word	0x00000540


	//   ....[3]....
        /*00ac*/ 	.word	0x00000560


	//   ....[4]....
        /*00b0*/ 	.word	0x00000580


	//   ....[5]....
        /*00b4*/ 	.word	0x00000670


	//   ....[6]....
        /*00b8*/ 	.word	0x00000690


	//   ....[7]....
        /*00bc*/ 	.word	0x000006f0


	//   ....[8]....
        /*00c0*/ 	.word	0x00000710


	//   ....[9]....
        /*00c4*/ 	.word	0x00000740


	//----- nvinfo : EIATTR_EXIT_INSTR_OFFSETS
	.align		4
.L_25:
        /*00c8*/ 	.byte	0x04, 0x1c
        /*00ca*/ 	.short	(.L_27 - .L_26)


	//   ....[0]....
.L_26:
        /*00cc*/ 	.word	0x00000800


	//   ....[1]....
        /*00d0*/ 	.word	0x00000830


	//----- nvinfo : EIATTR_REQNTID
	.align		4
.L_27:
        /*00d4*/ 	.byte	0x04, 0x10
        /*00d6*/ 	.short	(.L_29 - .L_28)
.L_28:
        /*00d8*/ 	.word	0x00000100
        /*00dc*/ 	.word	0x00000001
        /*00e0*/ 	.word	0x00000001


	//----- nvinfo : EIATTR_CBANK_PARAM_SIZE
	.align		4
.L_29:
        /*00e4*/ 	.byte	0x03, 0x19
        /*00e6*/ 	.short	0x0028


	//----- nvinfo : EIATTR_PARAM_CBANK
	.align		4
        /*00e8*/ 	.byte	0x04, 0x0a
        /*00ea*/ 	.short	(.L_31 - .L_30)
	.align		4
.L_30:
        /*00ec*/ 	.word	index@(.nv.constant0.triton_per_fused_native_group_norm_15)
        /*00f0*/ 	.short	0x0210
        /*00f2*/ 	.short	0x0028


	//----- nvinfo : EIATTR_SW_WAR
	.align		4
.L_31:
        /*00f4*/ 	.byte	0x04, 0x36
        /*00f6*/ 	.short	(.L_33 - .L_32)
.L_32:
        /*00f8*/ 	.word	0x00000008
.L_33:


//--------------------- .nv.callgraph             --------------------------
	.section	.nv.callgraph,"",@"SHT_CUDA_CALLGRAPH"
	.align	4
	.sectionentsize	8
	.align		4
        /*0000*/ 	.word	0x00000000
	.align		4
        /*0004*/ 	.word	0xffffffff
	.align		4
        /*0008*/ 	.word	0x00000000
	.align		4
        /*000c*/ 	.word	0xfffffffe
	.align		4
        /*0010*/ 	.word	0x00000000
	.align		4
        /*0014*/ 	.word	0xfffffffd
	.align		4
        /*0018*/ 	.word	0x00000000
	.align		4
        /*001c*/ 	.word	0xfffffffc


//--------------------- .text.triton_per_fused_native_group_norm_15 --------------------------
	.section	.text.triton_per_fused_native_group_norm_15,"ax",@progbits
	.sectionflags	@"SHF_BARRIERS=1"
	.align	128
        .global         triton_per_fused_native_group_norm_15
        .type           triton_per_fused_native_group_norm_15,@function
        .size           triton_per_fused_native_group_norm_15,(.L_x_1 - triton_per_fused_native_group_norm_15)
        .other          triton_per_fused_native_group_norm_15,@"STO_CUDA_ENTRY STV_DEFAULT"
triton_per_fused_native_group_norm_15:
.text.triton_per_fused_native_group_norm_15:
[----:B------:R-:W0:Y:S01]  /*0000*/  LDC R1, c[0x0][0x28] ;  /* 0x00000a00ff017b82 */ /* 0x000e220000000800 */
[----:B------:R-:W1:Y:S01]  /*0010*/  S2R R2, SR_TID.X ;  /* 0x0000000000027919 */ /* 0x000e620000002100 */
[----:B------:R-:W-:Y:S01]  /*0020*/  ULDC.64 UR6, c[0x0][0x208] ;  /* 0x0000820000067ab9 */ /* 0x000fe20000000a00 */
[----:B------:R-:W2:Y:S01]  /*0030*/  S2R R9, SR_CTAID.X ;  /* 0x0000000000097919 */ /* 0x000ea20000002500 */
[----:B-1----:R-:W-:Y:S02]  /*0040*/  LOP3.LUT R4, R2, 0x7, RZ, 0xc0, !PT ;  /* 0x0000000702047812 */ /* 0x002fe400078ec0ff */
[----:B------:R-:W-:-:S03]  /*0050*/  SHF.R.U32.HI R10, RZ, 0x3, R2 ;  /* 0x00000003ff0a7819 */ /* 0x000fc60000011602 */
[----:B--2---:R-:W-:Y:S01]  /*0060*/  IMAD R0, R9, 0x8, R4 ;  /* 0x0000000809007824 */ /* 0x004fe200078e0204 */
[----:B------:R-:W-:-:S04]  /*0070*/  SHF.R.S32.HI R9, RZ, 0x1c, R9 ;  /* 0x0000001cff097819 */ /* 0x000fc80000011409 */
[----:B------:R-:W-:Y:S02]  /*0080*/  SHF.R.S32.HI R7, RZ, 0x1f, R0 ;  /* 0x0000001fff077819 */ /* 0x000fe40000011400 */
[----:B------:R-:W-:Y:S02]  /*0090*/  SGXT R9, R9, 0x1 ;  /* 0x000000010909781a */ /* 0x000fe40000000200 */
[-C--:B------:R-:W-:Y:S02]  /*00a0*/  LEA.HI R8, R7, R0.reuse, RZ, 0x4 ;  /* 0x0000000007087211 */ /* 0x080fe400078f20ff */
[----:B------:R-:W-:Y:S02]  /*00b0*/  LEA.HI R9, R9, R0, RZ, 0xa ;  /* 0x0000000009097211 */ /* 0x000fe400078f50ff */
[--C-:B------:R-:W-:Y:S02]  /*00c0*/  SHF.R.S32.HI R6, RZ, 0x4, R8.reuse ;  /* 0x00000004ff067819 */ /* 0x100fe40000011408 */
[----:B------:R-:W-:-:S04]  /*00d0*/  SHF.R.S32.HI R7, RZ, 0x1f, R8 ;  /* 0x0000001fff077819 */ /* 0x000fc80000011408 */
[----:B------:R-:W-:-:S04]  /*00e0*/  LEA.HI R7, R7, R6, RZ, 0x6 ;  /* 0x0000000607077211 */ /* 0x000fc800078f30ff */
[----:B------:R-:W-:-:S05]  /*00f0*/  LOP3.LUT R7, R7, 0x1ffffc0, RZ, 0xc0, !PT ;  /* 0x01ffffc007077812 */ /* 0x000fca00078ec0ff */
[----:B------:R-:W-:Y:S01]  /*0100*/  IMAD.IADD R7, R6, 0x1, -R7 ;  /* 0x0000000106077824 */ /* 0x000fe200078e0a07 */
[----:B------:R-:W-:Y:S01]  /*0110*/  SGXT.U32 R6, R10, 0x5 ;  /* 0x000000050a06781a */ /* 0x000fe20000000000 */
[----:B------:R-:W-:Y:S01]  /*0120*/  IMAD.SHL.U32 R10, R9, 0x80, RZ ;  /* 0x00000080090a7824 */ /* 0x000fe200078e00ff */
[----:B------:R-:W-:Y:S01]  /*0130*/  LOP3.LUT R9, R8, 0x1ffffff0, RZ, 0xc0, !PT ;  /* 0x1ffffff008097812 */ /* 0x000fe200078ec0ff */
[----:B------:R-:W-:Y:S01]  /*0140*/  IMAD.SHL.U32 R11, R7, 0x80, RZ ;  /* 0x00000080070b7824 */ /* 0x000fe200078e00ff */
[----:B------:R-:W-:Y:S02]  /*0150*/  SHF.R.S32.HI R12, RZ, 0x18, R7 ;  /* 0x00000018ff0c7819 */ /* 0x000fe40000011407 */
[----:B------:R-:W-:Y:S01]  /*0160*/  LOP3.LUT R16, R10, 0xfffe0000, RZ, 0xc0, !PT ;  /* 0xfffe00000a107812 */ /* 0x000fe200078ec0ff */
[----:B------:R-:W-:Y:S01]  /*0170*/  IMAD.IADD R9, R0, 0x1, -R9 ;  /* 0x0000000100097824 */ /* 0x000fe200078e0a09 */
[----:B------:R-:W-:Y:S02]  /*0180*/  LOP3.LUT R11, R11, R6, RZ, 0xfc, !PT ;  /* 0x000000060b0b7212 */ /* 0x000fe400078efcff */
[----:B------:R-:W-:Y:S01]  /*0190*/  SGXT R12, R12, 0x1 ;  /* 0x000000010c0c781a */ /* 0x000fe20000000200 */
[----:B------:R-:W1:Y:S01]  /*01a0*/  LDC.64 R6, c[0x0][0x210] ;  /* 0x00008400ff067b82 */ /* 0x000e620000000a00 */
[----:B------:R-:W-:Y:S01]  /*01b0*/  LOP3.LUT R8, R11, 0x20, RZ, 0xfc, !PT ;  /* 0x000000200b087812 */ /* 0x000fe200078efcff */
[----:B------:R-:W-:Y:S01]  /*01c0*/  IMAD R17, R9, 0x8, R16 ;  /* 0x0000000809117824 */ /* 0x000fe200078e0210 */
[----:B------:R-:W-:-:S02]  /*01d0*/  LEA.HI R13, R12, R11, RZ, 0xa ;  /* 0x0000000b0c0d7211 */ /* 0x000fc400078f50ff */
[----:B------:R-:W-:Y:S02]  /*01e0*/  LOP3.LUT R10, R11, 0x40, RZ, 0xfc, !PT ;  /* 0x000000400b0a7812 */ /* 0x000fe400078efcff */
[----:B------:R-:W-:Y:S02]  /*01f0*/  LOP3.LUT R14, R13, 0x1fffc00, RZ, 0xc0, !PT ;  /* 0x01fffc000d0e7812 */ /* 0x000fe400078ec0ff */
[C---:B------:R-:W-:Y:S02]  /*0200*/  LEA.HI R15, R12.reuse, R8, RZ, 0xa ;  /* 0x000000080c0f7211 */ /* 0x040fe400078f50ff */
[----:B------:R-:W-:Y:S01]  /*0210*/  LEA.HI R16, R12, R10, RZ, 0xa ;  /* 0x0000000a0c107211 */ /* 0x000fe200078f50ff */
[C---:B------:R-:W-:Y:S01]  /*0220*/  IMAD.IADD R14, R11.reuse, 0x1, -R14 ;  /* 0x000000010b0e7824 */ /* 0x040fe200078e0a0e */
[----:B------:R-:W-:Y:S02]  /*0230*/  LOP3.LUT R11, R11, 0x60, RZ, 0xfc, !PT ;  /* 0x000000600b0b7812 */ /* 0x000fe400078efcff */
[----:B------:R-:W-:-:S02]  /*0240*/  LOP3.LUT R9, R15, 0x1fffc00, RZ, 0xc0, !PT ;  /* 0x01fffc000f097812 */ /* 0x000fc400078ec0ff */
[----:B------:R-:W-:Y:S02]  /*0250*/  LEA.HI.SX32 R19, R13, R17, 0x16 ;  /* 0x000000110d137211 */ /* 0x000fe400078fb2ff */
[----:B------:R-:W-:Y:S01]  /*0260*/  LEA.HI R12, R12, R11, RZ, 0xa ;  /* 0x0000000b0c0c7211 */ /* 0x000fe200078f50ff */
[----:B------:R-:W-:Y:S01]  /*0270*/  IMAD.IADD R9, R8, 0x1, -R9 ;  /* 0x0000000108097824 */ /* 0x000fe200078e0a09 */
[----:B------:R-:W-:Y:S02]  /*0280*/  LOP3.LUT R13, R16, 0x1fffc00, RZ, 0xc0, !PT ;  /* 0x01fffc00100d7812 */ /* 0x000fe400078ec0ff */
[----:B------:R-:W-:Y:S02]  /*0290*/  LEA.HI.SX32 R18, R15, R17, 0x16 ;  /* 0x000000110f127211 */ /* 0x000fe400078fb2ff */
[----:B------:R-:W-:Y:S01]  /*02a0*/  LOP3.LUT R8, R12, 0x1fffc00, RZ, 0xc0, !PT ;  /* 0x01fffc000c087812 */ /* 0x000fe200078ec0ff */
[----:B------:R-:W-:Y:S01]  /*02b0*/  IMAD.IADD R13, R10, 0x1, -R13 ;  /* 0x000000010a0d7824 */ /* 0x000fe200078e0a0d */
[----:B------:R-:W-:Y:S01]  /*02c0*/  LEA R19, R14, R19, 0x7 ;  /* 0x000000130e137211 */ /* 0x000fe200078e38ff */
[----:B------:R-:W-:Y:S01]  /*02d0*/  IMAD R15, R9, 0x80, R18 ;  /* 0x00000080090f7824 */ /* 0x000fe200078e0212 */
[-C--:B------:R-:W-:Y:S01]  /*02e0*/  LEA.HI.SX32 R16, R16, R17.reuse, 0x16 ;  /* 0x0000001110107211 */ /* 0x080fe200078fb2ff */
[----:B------:R-:W-:Y:S01]  /*02f0*/  IMAD.IADD R11, R11, 0x1, -R8 ;  /* 0x000000010b0b7824 */ /* 0x000fe200078e0a08 */
[----:B------:R-:W-:Y:S01]  /*0300*/  LEA.HI.SX32 R10, R12, R17, 0x16 ;  /* 0x000000110c0a7211 */ /* 0x000fe200078fb2ff */
[----:B-1----:R-:W-:-:S03]  /*0310*/  IMAD.WIDE R8, R19, 0x4, R6 ;  /* 0x0000000413087825 */ /* 0x002fc600078e0206 */
[----:B------:R-:W-:Y:S01]  /*0320*/  LEA R19, R11, R10, 0x7 ;  /* 0x0000000a0b137211 */ /* 0x000fe200078e38ff */
[----:B------:R-:W-:Y:S02]  /*0330*/  IMAD R17, R13, 0x80, R16 ;  /* 0x000000800d117824 */ /* 0x000fe400078e0210 */
[--C-:B------:R-:W-:Y:S01]  /*0340*/  IMAD.WIDE R12, R15, 0x4, R6.reuse ;  /* 0x000000040f0c7825 */ /* 0x100fe200078e0206 */
[----:B------:R1:W2:Y:S03]  /*0350*/  LDG.E.EL R8, desc[UR6][R8.64] ;  /* 0x0000000608087981 */ /* 0x0002a6000c2e1900 */
[--C-:B------:R-:W-:Y:S01]  /*0360*/  IMAD.WIDE R14, R17, 0x4, R6.reuse ;  /* 0x00000004110e7825 */ /* 0x100fe200078e0206 */
[----:B------:R3:W2:Y:S03]  /*0370*/  LDG.E.EL R11, desc[UR6][R12.64] ;  /* 0x000000060c0b7981 */ /* 0x0006a6000c2e1900 */
[----:B------:R-:W-:-:S02]  /*0380*/  IMAD.WIDE R16, R19, 0x4, R6 ;  /* 0x0000000413107825 */ /* 0x000fc400078e0206 */
[----:B------:R-:W4:Y:S04]  /*0390*/  LDG.E.EL R6, desc[UR6][R14.64] ;  /* 0x000000060e067981 */ /* 0x000f28000c2e1900 */
[----:B------:R-:W5:Y:S01]  /*03a0*/  LDG.E.EL R10, desc[UR6][R16.64] ;  /* 0x00000006100a7981 */ /* 0x000f62000c2e1900 */
[----:B------:R-:W3:Y:S01]  /*03b0*/  S2UR UR5, SR_CgaCtaId ;  /* 0x00000000000579c3 */ /* 0x000ee20000008800 */
[----:B-1----:R-:W-:Y:S01]  /*03c0*/  SHF.R.U32.HI R9, RZ, 0x3, R2 ;  /* 0x00000003ff097819 */ /* 0x002fe20000011602 */
[----:B------:R-:W-:Y:S01]  /*03d0*/  UMOV UR4, 0x400 ;  /* 0x0000040000047882 */ /* 0x000fe20000000000 */
[----:B---3--:R-:W-:Y:S01]  /*03e0*/  IMAD.SHL.U32 R12, R4, 0x20, RZ ;  /* 0x00000020040c7824 */ /* 0x008fe200078e00ff */
[----:B------:R-:W-:Y:S02]  /*03f0*/  ISETP.GE.AND P2, PT, R2, 0x40, PT ;  /* 0x000000400200780c */ /* 0x000fe40003f46270 */
[----:B------:R-:W-:-:S04]  /*0400*/  ISETP.NE.AND P0, PT, R4, RZ, PT ;  /* 0x000000ff0400720c */ /* 0x000fc80003f05270 */
[----:B------:R-:W-:Y:S01]  /*0410*/  ISETP.LT.AND P0, PT, R2, 0x40, !P0 ;  /* 0x000000400200780c */ /* 0x000fe20004701270 */
[----:B0-----:R-:W-:Y:S01]  /*0420*/  UPRMT UR4, UR5, 0x654, UR4 ;  /* 0x0000065405047896 */ /* 0x001fe20008000004 */
[----:B--2---:R-:W-:-:S04]  /*0430*/  FADD R7, R8, R11 ;  /* 0x0000000b08077221 */ /* 0x004fc80000000000 */
[----:B----4-:R-:W-:-:S04]  /*0440*/  FADD R7, R6, R7 ;  /* 0x0000000706077221 */ /* 0x010fc80000000000 */
[----:B-----5:R-:W-:-:S05]  /*0450*/  FADD R18, R10, R7 ;  /* 0x000000070a127221 */ /* 0x020fca0000000000 */
[----:B------:R-:W0:Y:S02]  /*0460*/  SHFL.BFLY PT, R7, R18, 0x10, 0x1f ;  /* 0x0e001f0012077f89 */ /* 0x000e2400000e0000 */
[----:B0-----:R-:W-:Y:S01]  /*0470*/  FADD R19, R18, R7 ;  /* 0x0000000712137221 */ /* 0x001fe20000000000 */
[----:B------:R-:W-:-:S04]  /*0480*/  LOP3.LUT R7, R2, 0x1f, RZ, 0xc0, !PT ;  /* 0x0000001f02077812 */ /* 0x000fc800078ec0ff */
[----:B------:R-:W0:Y:S01]  /*0490*/  SHFL.BFLY PT, R20, R19, 0x8, 0x1f ;  /* 0x0d001f0013147f89 */ /* 0x000e2200000e0000 */
[----:B------:R-:W-:Y:S02]  /*04a0*/  ISETP.GE.U32.AND P1, PT, R7, 0x8, PT ;  /* 0x000000080700780c */ /* 0x000fe40003f26070 */
[----:B------:R-:W-:Y:S02]  /*04b0*/  LOP3.LUT R7, R9, 0x1c, RZ, 0xc0, !PT ;  /* 0x0000001c09077812 */ /* 0x000fe400078ec0ff */
[----:B------:R-:W-:Y:S02]  /*04c0*/  LEA R9, R2, UR4, 0x2 ;  /* 0x0000000402097c11 */ /* 0x000fe4000f8e10ff */
[----:B------:R-:W-:Y:S02]  /*04d0*/  LOP3.LUT R13, R12, R7, RZ, 0xfc, !PT ;  /* 0x000000070c0d7212 */ /* 0x000fe400078efcff */
[----:B------:R-:W-:-:S04]  /*04e0*/  SHF.R.U32.HI R2, RZ, 0x3, R2 ;  /* 0x00000003ff027819 */ /* 0x000fc80000011602 */
[----:B------:R-:W-:Y:S01]  /*04f0*/  SGXT.U32 R2, R2, 0x2 ;  /* 0x000000020202781a */ /* 0x000fe20000000000 */
[----:B0-----:R-:W-:-:S05]  /*0500*/  FADD R20, R19, R20 ;  /* 0x0000001413147221 */ /* 0x001fca0000000000 */
[----:B------:R-:W-:Y:S01]  /*0510*/  @!P1 STS [R13+UR4], R20 ;  /* 0x000000140d009988 */ /* 0x000fe20008000804 */
[----:B------:R-:W-:Y:S06]  /*0520*/  BAR.SYNC.DEFER_BLOCKING 0x0 ;  /* 0x0000000000007b1d */ /* 0x000fec0000010000 */
[----:B------:R-:W0:Y:S04]  /*0530*/  @!P2 LDS R5, [R9] ;  /* 0x000000000905a984 */ /* 0x000e280000000800 */
[----:B0-----:R-:W0:Y:S02]  /*0540*/  SHFL.BFLY PT, R14, R5, 0x4, 0x1f ;  /* 0x0c801f00050e7f89 */ /* 0x001e2400000e0000 */
[----:B0-----:R-:W-:-:S05]  /*0550*/  FADD R14, R5, R14 ;  /* 0x0000000e050e7221 */ /* 0x001fca0000000000 */
[----:B------:R-:W0:Y:S02]  /*0560*/  SHFL.BFLY PT, R15, R14, 0x2, 0x1f ;  /* 0x0c401f000e0f7f89 */ /* 0x000e2400000e0000 */
[----:B0-----:R-:W-:-:S05]  /*0570*/  FADD R15, R14, R15 ;  /* 0x0000000f0e0f7221 */ /* 0x001fca0000000000 */
[----:B------:R-:W0:Y:S02]  /*0580*/  SHFL.BFLY PT, R16, R15, 0x1, 0x1f ;  /* 0x0c201f000f107f89 */ /* 0x000e2400000e0000 */
[----:B0-----:R-:W-:-:S05]  /*0590*/  FADD R16, R15, R16 ;  /* 0x000000100f107221 */ /* 0x001fca0000000000 */
[----:B------:R0:W-:Y:S01]  /*05a0*/  @P0 STS [R9], R16 ;  /* 0x0000001009000388 */ /* 0x0001e20000000800 */
[----:B------:R-:W-:Y:S08]  /*05b0*/  BAR.SYNC.DEFER_BLOCKING 0x0 ;  /* 0x0000000000007b1d */ /* 0x000ff00000010000 */
[----:B0-----:R-:W0:Y:S01]  /*05c0*/  LDC.64 R16, c[0x0][0x228] ;  /* 0x00008a00ff107b82 */ /* 0x001e220000000a00 */
[----:B------:R-:W1:Y:S02]  /*05d0*/  LDS R4, [R12+UR4] ;  /* 0x000000040c047984 */ /* 0x000e640008000800 */
[----:B-1----:R-:W-:-:S04]  /*05e0*/  FMUL R5, R4, 0.0078125 ;  /* 0x3c00000004057820 */ /* 0x002fc80000400000 */
[--C-:B------:R-:W-:Y:S01]  /*05f0*/  FADD R11, R11, -R5.reuse ;  /* 0x800000050b0b7221 */ /* 0x100fe20000000000 */
[--C-:B------:R-:W-:Y:S01]  /*0600*/  FADD R8, R8, -R5.reuse ;  /* 0x8000000508087221 */ /* 0x100fe20000000000 */
[--C-:B------:R-:W-:Y:S01]  /*0610*/  FADD R6, R6, -R5.reuse ;  /* 0x8000000506067221 */ /* 0x100fe20000000000 */
[----:B------:R-:W-:Y:S01]  /*0620*/  FADD R10, R10, -R5 ;  /* 0x800000050a0a7221 */ /* 0x000fe20000000000 */
[----:B------:R-:W-:-:S04]  /*0630*/  FMUL R11, R11, R11 ;  /* 0x0000000b0b0b7220 */ /* 0x000fc80000400000 */
[----:B------:R-:W-:-:S04]  /*0640*/  FFMA R11, R8, R8, R11 ;  /* 0x00000008080b7223 */ /* 0x000fc8000000000b */
[----:B------:R-:W-:-:S04]  /*0650*/  FFMA R11, R6, R6, R11 ;  /* 0x00000006060b7223 */ /* 0x000fc8000000000b */
[----:B------:R-:W-:-:S05]  /*0660*/  FFMA R11, R10, R10, R11 ;  /* 0x0000000a0a0b7223 */ /* 0x000fca000000000b */
[----:B------:R-:W1:Y:S02]  /*0670*/  SHFL.BFLY PT, R4, R11, 0x10, 0x1f ;  /* 0x0e001f000b047f89 */ /* 0x000e6400000e0000 */
[----:B-1----:R-:W-:-:S05]  /*0680*/  FADD R4, R11, R4 ;  /* 0x000000040b047221 */ /* 0x002fca0000000000 */
[----:B------:R-:W1:Y:S02]  /*0690*/  SHFL.BFLY PT, R15, R4, 0x8, 0x1f ;  /* 0x0d001f00040f7f89 */ /* 0x000e6400000e0000 */
[----:B-1----:R-:W-:Y:S01]  /*06a0*/  FADD R6, R4, R15 ;  /* 0x0000000f04067221 */ /* 0x002fe20000000000 */
[----:B------:R-:W-:Y:S06]  /*06b0*/  BAR.SYNC.DEFER_BLOCKING 0x0 ;  /* 0x0000000000007b1d */ /* 0x000fec0000010000 */
[----:B------:R-:W-:Y:S02]  /*06c0*/  @!P1 STS [R13+UR4], R6 ;  /* 0x000000060d009988 */ /* 0x000fe40008000804 */
[----:B------:R-:W-:Y:S06]  /*06d0*/  BAR.SYNC.DEFER_BLOCKING 0x0 ;  /* 0x0000000000007b1d */ /* 0x000fec0000010000 */
[----:B------:R-:W1:Y:S04]  /*06e0*/  @!P2 LDS R3, [R9] ;  /* 0x000000000903a984 */ /* 0x000e680000000800 */
[----:B-1----:R-:W1:Y:S02]  /*06f0*/  SHFL.BFLY PT, R8, R3, 0x4, 0x1f ;  /* 0x0c801f0003087f89 */ /* 0x002e6400000e0000 */
[----:B-1----:R-:W-:-:S05]  /*0700*/  FADD R8, R3, R8 ;  /* 0x0000000803087221 */ /* 0x002fca0000000000 */
[----:B------:R-:W1:Y:S02]  /*0710*/  SHFL.BFLY PT, R15, R8, 0x2, 0x1f ;  /* 0x0c401f00080f7f89 */ /* 0x000e6400000e0000 */
[----:B-1----:R-:W-:Y:S02]  /*0720*/  FADD R18, R8, R15 ;  /* 0x0000000f08127221 */ /* 0x002fe40000000000 */
[----:B------:R-:W1:Y:S03]  /*0730*/  LDC.64 R14, c[0x0][0x220] ;  /* 0x00008800ff0e7b82 */ /* 0x000e660000000a00 */
[----:B------:R-:W2:Y:S02]  /*0740*/  SHFL.BFLY PT, R11, R18, 0x1, 0x1f ;  /* 0x0c201f00120b7f89 */ /* 0x000ea400000e0000 */
[----:B--2---:R-:W-:-:S03]  /*0750*/  FADD R4, R18, R11 ;  /* 0x0000000b12047221 */ /* 0x004fc60000000000 */
[----:B------:R-:W2:Y:S02]  /*0760*/  LDC.64 R10, c[0x0][0x218] ;  /* 0x00008600ff0a7b82 */ /* 0x000ea40000000a00 */
[----:B------:R0:W-:Y:S06]  /*0770*/  @P0 STS [R9], R4 ;  /* 0x0000000409000388 */ /* 0x0001ec0000000800 */
[----:B------:R-:W-:Y:S01]  /*0780*/  BAR.SYNC.DEFER_BLOCKING 0x0 ;  /* 0x0000000000007b1d */ /* 0x000fe20000010000 */
[----:B------:R-:W-:Y:S01]  /*0790*/  LOP3.LUT P0, RZ, R7, R2, RZ, 0xfc, !PT ;  /* 0x0000000207ff7212 */ /* 0x000fe2000780fcff */
[----:B-1----:R-:W-:-:S04]  /*07a0*/  IMAD.WIDE R6, R0, 0x4, R14 ;  /* 0x0000000400067825 */ /* 0x002fc800078e020e */
[----:B0-----:R-:W-:-:S04]  /*07b0*/  IMAD.WIDE R8, R0, 0x4, R16 ;  /* 0x0000000400087825 */ /* 0x001fc800078e0210 */
[----:B--2---:R-:W-:Y:S01]  /*07c0*/  IMAD.WIDE R2, R0, 0x4, R10 ;  /* 0x0000000400027825 */ /* 0x004fe200078e020a */
[----:B------:R-:W0:Y:S04]  /*07d0*/  LDS R13, [R12+UR4] ;  /* 0x000000040c0d7984 */ /* 0x000e280008000800 */
[----:B------:R1:W-:Y:S04]  /*07e0*/  @!P0 STG.E desc[UR6][R2.64], R5 ;  /* 0x0000000502008986 */ /* 0x0003e8000c101906 */
[----:B0-----:R1:W-:Y:S01]  /*07f0*/  @!P0 STG.E desc[UR6][R6.64], R13 ;  /* 0x0000000d06008986 */ /* 0x0013e2000c101906 */
[----:B------:R-:W-:Y:S05]  /*0800*/  @P0 EXIT ;  /* 0x000000000000094d */ /* 0x000fea0003800000 */
[----:B-1----:R-:W-:-:S05]  /*0810*/  IMAD.MOV.U32 R3, RZ, RZ, 0x43000000 ;  /* 0x43000000ff037424 */ /* 0x002fca00078e00ff */
[----:B------:R-:W-:Y:S01]  /*0820*/  STG.E desc[UR6][R8.64], R3 ;  /* 0x0000000308007986 */ /* 0x000fe2000c101906 */
[----:B------:R-:W-:Y:S05]  /*0830*/  EXIT ;  /* 0x000000000000794d */ /* 0x000fea0003800000 */
.L_x_0:
[----:B------:R-:W-:-:S00]  /*0840*/  BRA `(.L_x_0) ;  /* 0xfffffffc00fc7947 */ /* 0x000fc0000383ffff */
[----:B------:R-:W-:-:S00]  /*0850*/  NOP ;  /* 0x0000000000007918 */ /* 0x000fc00000000000 */
        /* <DEDUP_REMOVED lines=10> */
.L_x_1:


//--------------------- .nv.shared.triton_per_fused_native_group_norm_15 --------------------------
	.section	.nv.shared.triton_per_fused_native_group_norm_15,"aw",@nobits
	.sectionflags	@""
	.align	16
	.zero		1024


//--------------------- .nv.constant0.triton_per_fused_native_group_norm_15 --------------------------
	.section	.nv.constant0.triton_per_fused_native_group_norm_15,"a",@progbits
	.sectionflags	@""
	.align	4
.nv.constant0.triton_per_fused_native_group_norm_15:
	.zero		568
